//
// Generated by NVIDIA NVVM Compiler
//
// Compiler Build ID: CL-36424714
// Cuda compilation tools, release 13.0, V13.0.88
// Based on NVVM 20.0.0
//

.version 9.0
.target sm_100
.address_size 64

	// .globl	_Z14global_latencyPjiiS_S_
// _ZZ14global_latencyPjiiS_S_E8s_tvalue has been demoted
// _ZZ14global_latencyPjiiS_S_E7s_index has been demoted

.visible .entry _Z14global_latencyPjiiS_S_(
	.param .u64 .ptr .align 1 _Z14global_latencyPjiiS_S__param_0,
	.param .u32 _Z14global_latencyPjiiS_S__param_1,
	.param .u32 _Z14global_latencyPjiiS_S__param_2,
	.param .u64 .ptr .align 1 _Z14global_latencyPjiiS_S__param_3,
	.param .u64 .ptr .align 1 _Z14global_latencyPjiiS_S__param_4
)
{
	.reg .pred 	%p<8>;
	.reg .b32 	%r<109>;
	.reg .b64 	%rd<43>;
	// demoted variable
	.shared .align 4 .b8 _ZZ14global_latencyPjiiS_S_E8s_tvalue[1024];
	// demoted variable
	.shared .align 4 .b8 _ZZ14global_latencyPjiiS_S_E7s_index[1024];
	ld.param.u64 	%rd12, [_Z14global_latencyPjiiS_S__param_0];
	ld.param.u32 	%r20, [_Z14global_latencyPjiiS_S__param_1];
	ld.param.u32 	%r21, [_Z14global_latencyPjiiS_S__param_2];
	ld.param.u64 	%rd10, [_Z14global_latencyPjiiS_S__param_3];
	ld.param.u64 	%rd11, [_Z14global_latencyPjiiS_S__param_4];
	cvta.to.global.u64 	%rd1, %rd12;
	mov.b32 	%r100, 64;
	mov.u32 	%r23, _ZZ14global_latencyPjiiS_S_E7s_index;
	mov.u32 	%r26, _ZZ14global_latencyPjiiS_S_E8s_tvalue;
$L__BB0_1:
	add.s32 	%r24, %r23, %r100;
	mov.b32 	%r25, 0;
	st.shared.u32 	[%r24+-64], %r25;
	add.s32 	%r27, %r26, %r100;
	st.shared.u32 	[%r27+-64], %r25;
	st.shared.u32 	[%r24+-60], %r25;
	st.shared.u32 	[%r27+-60], %r25;
	st.shared.u32 	[%r24+-56], %r25;
	st.shared.u32 	[%r27+-56], %r25;
	st.shared.u32 	[%r24+-52], %r25;
	st.shared.u32 	[%r27+-52], %r25;
	st.shared.u32 	[%r24+-48], %r25;
	st.shared.u32 	[%r27+-48], %r25;
	st.shared.u32 	[%r24+-44], %r25;
	st.shared.u32 	[%r27+-44], %r25;
	st.shared.u32 	[%r24+-40], %r25;
	st.shared.u32 	[%r27+-40], %r25;
	st.shared.u32 	[%r24+-36], %r25;
	st.shared.u32 	[%r27+-36], %r25;
	st.shared.u32 	[%r24+-32], %r25;
	st.shared.u32 	[%r27+-32], %r25;
	st.shared.u32 	[%r24+-28], %r25;
	st.shared.u32 	[%r27+-28], %r25;
	st.shared.u32 	[%r24+-24], %r25;
	st.shared.u32 	[%r27+-24], %r25;
	st.shared.u32 	[%r24+-20], %r25;
	st.shared.u32 	[%r27+-20], %r25;
	st.shared.u32 	[%r24+-16], %r25;
	st.shared.u32 	[%r27+-16], %r25;
	st.shared.u32 	[%r24+-12], %r25;
	st.shared.u32 	[%r27+-12], %r25;
	st.shared.u32 	[%r24+-8], %r25;
	st.shared.u32 	[%r27+-8], %r25;
	st.shared.u32 	[%r24+-4], %r25;
	st.shared.u32 	[%r27+-4], %r25;
	st.shared.u32 	[%r24], %r25;
	st.shared.u32 	[%r27], %r25;
	st.shared.u32 	[%r24+4], %r25;
	st.shared.u32 	[%r27+4], %r25;
	st.shared.u32 	[%r24+8], %r25;
	st.shared.u32 	[%r27+8], %r25;
	st.shared.u32 	[%r24+12], %r25;
	st.shared.u32 	[%r27+12], %r25;
	st.shared.u32 	[%r24+16], %r25;
	st.shared.u32 	[%r27+16], %r25;
	st.shared.u32 	[%r24+20], %r25;
	st.shared.u32 	[%r27+20], %r25;
	st.shared.u32 	[%r24+24], %r25;
	st.shared.u32 	[%r27+24], %r25;
	st.shared.u32 	[%r24+28], %r25;
	st.shared.u32 	[%r27+28], %r25;
	st.shared.u32 	[%r24+32], %r25;
	st.shared.u32 	[%r27+32], %r25;
	st.shared.u32 	[%r24+36], %r25;
	st.shared.u32 	[%r27+36], %r25;
	st.shared.u32 	[%r24+40], %r25;
	st.shared.u32 	[%r27+40], %r25;
	st.shared.u32 	[%r24+44], %r25;
	st.shared.u32 	[%r27+44], %r25;
	st.shared.u32 	[%r24+48], %r25;
	st.shared.u32 	[%r27+48], %r25;
	st.shared.u32 	[%r24+52], %r25;
	st.shared.u32 	[%r27+52], %r25;
	st.shared.u32 	[%r24+56], %r25;
	st.shared.u32 	[%r27+56], %r25;
	st.shared.u32 	[%r24+60], %r25;
	st.shared.u32 	[%r27+60], %r25;
	add.s32 	%r100, %r100, 128;
	setp.eq.s32 	%p1, %r100, 704;
	@%p1 bra 	$L__BB0_2;
	bra.uni 	$L__BB0_1;
$L__BB0_2:
	setp.lt.s32 	%p2, %r21, 1;
	mov.b32 	%r107, 0;
	@%p2 bra 	$L__BB0_9;
	shl.b32 	%r31, %r21, 8;
	max.s32 	%r1, %r31, 1;
	setp.lt.s32 	%p3, %r31, 4;
	mov.b64 	%rd40, 0;
	mov.b32 	%r106, 0;
	@%p3 bra 	$L__BB0_7;
	add.s32 	%r102, %r23, 8;
	add.s32 	%r101, %r26, 8;
	and.b32  	%r106, %r1, 2147483392;
	neg.s32 	%r103, %r106;
	mov.b32 	%r107, 0;
$L__BB0_5:
	// begin inline asm
	mov.u64 	%rd14, %clock64;
	// end inline asm
	cvt.u32.u64 	%r38, %rd14;
	mul.wide.u32 	%rd22, %r107, 4;
	add.s64 	%rd23, %rd1, %rd22;
	ld.global.u32 	%r39, [%rd23];
	st.shared.u32 	[%r102+-8], %r39;
	// begin inline asm
	mov.u64 	%rd15, %clock64;
	// end inline asm
	cvt.u32.u64 	%r40, %rd15;
	sub.s32 	%r41, %r40, %r38;
	st.shared.u32 	[%r101+-8], %r41;
	// begin inline asm
	mov.u64 	%rd16, %clock64;
	// end inline asm
	cvt.u32.u64 	%r42, %rd16;
	mul.wide.u32 	%rd24, %r39, 4;
	add.s64 	%rd25, %rd1, %rd24;
	ld.global.u32 	%r43, [%rd25];
	st.shared.u32 	[%r102+-4], %r43;
	// begin inline asm
	mov.u64 	%rd17, %clock64;
	// end inline asm
	cvt.u32.u64 	%r44, %rd17;
	sub.s32 	%r45, %r44, %r42;
	st.shared.u32 	[%r101+-4], %r45;
	// begin inline asm
	mov.u64 	%rd18, %clock64;
	// end inline asm
	cvt.u32.u64 	%r46, %rd18;
	mul.wide.u32 	%rd26, %r43, 4;
	add.s64 	%rd27, %rd1, %rd26;
	ld.global.u32 	%r47, [%rd27];
	st.shared.u32 	[%r102], %r47;
	// begin inline asm
	mov.u64 	%rd19, %clock64;
	// end inline asm
	cvt.u32.u64 	%r48, %rd19;
	sub.s32 	%r49, %r48, %r46;
	st.shared.u32 	[%r101], %r49;
	// begin inline asm
	mov.u64 	%rd20, %clock64;
	// end inline asm
	cvt.u32.u64 	%r50, %rd20;
	mul.wide.u32 	%rd28, %r47, 4;
	add.s64 	%rd29, %rd1, %rd28;
	ld.global.u32 	%r107, [%rd29];
	st.shared.u32 	[%r102+4], %r107;
	// begin inline asm
	mov.u64 	%rd21, %clock64;
	// end inline asm
	cvt.u32.u64 	%r51, %rd21;
	sub.s32 	%r52, %r51, %r50;
	st.shared.u32 	[%r101+4], %r52;
	add.s32 	%r103, %r103, 4;
	add.s32 	%r102, %r102, 16;
	add.s32 	%r101, %r101, 16;
	setp.ne.s32 	%p4, %r103, 0;
	@%p4 bra 	$L__BB0_5;
	cvt.u64.u32 	%rd40, %r107;
$L__BB0_7:
	and.b32  	%r53, %r1, 1;
	setp.eq.b32 	%p5, %r53, 1;
	not.pred 	%p6, %p5;
	@%p6 bra 	$L__BB0_9;
	// begin inline asm
	mov.u64 	%rd30, %clock64;
	// end inline asm
	cvt.u32.u64 	%r54, %rd30;
	shl.b64 	%rd32, %rd40, 2;
	add.s64 	%rd33, %rd1, %rd32;
	ld.global.u32 	%r107, [%rd33];
	shl.b32 	%r55, %r106, 2;
	add.s32 	%r57, %r23, %r55;
	st.shared.u32 	[%r57], %r107;
	// begin inline asm
	mov.u64 	%rd31, %clock64;
	// end inline asm
	cvt.u32.u64 	%r58, %rd31;
	sub.s32 	%r59, %r58, %r54;
	add.s32 	%r61, %r26, %r55;
	st.shared.u32 	[%r61], %r59;
$L__BB0_9:
	mul.wide.s32 	%rd34, %r20, 4;
	add.s64 	%rd35, %rd1, %rd34;
	st.global.u32 	[%rd35], %r107;
	mul.wide.u32 	%rd36, %r107, 4;
	add.s64 	%rd37, %rd1, %rd36;
	ld.global.u32 	%r63, [%rd37];
	st.global.u32 	[%rd35+4], %r63;
	cvta.to.global.u64 	%rd38, %rd11;
	add.s64 	%rd42, %rd38, 32;
	cvta.to.global.u64 	%rd39, %rd10;
	add.s64 	%rd41, %rd39, 32;
	mov.b32 	%r108, 32;
$L__BB0_10:
	add.s32 	%r65, %r23, %r108;
	ld.shared.u32 	%r66, [%r65+-32];
	st.global.u32 	[%rd42+-32], %r66;
	add.s32 	%r68, %r26, %r108;
	ld.shared.u32 	%r69, [%r68+-32];
	st.global.u32 	[%rd41+-32], %r69;
	ld.shared.u32 	%r70, [%r65+-28];
	st.global.u32 	[%rd42+-28], %r70;
	ld.shared.u32 	%r71, [%r68+-28];
	st.global.u32 	[%rd41+-28], %r71;
	ld.shared.u32 	%r72, [%r65+-24];
	st.global.u32 	[%rd42+-24], %r72;
	ld.shared.u32 	%r73, [%r68+-24];
	st.global.u32 	[%rd41+-24], %r73;
	ld.shared.u32 	%r74, [%r65+-20];
	st.global.u32 	[%rd42+-20], %r74;
	ld.shared.u32 	%r75, [%r68+-20];
	st.global.u32 	[%rd41+-20], %r75;
	ld.shared.u32 	%r76, [%r65+-16];
	st.global.u32 	[%rd42+-16], %r76;
	ld.shared.u32 	%r77, [%r68+-16];
	st.global.u32 	[%rd41+-16], %r77;
	ld.shared.u32 	%r78, [%r65+-12];
	st.global.u32 	[%rd42+-12], %r78;
	ld.shared.u32 	%r79, [%r68+-12];
	st.global.u32 	[%rd41+-12], %r79;
	ld.shared.u32 	%r80, [%r65+-8];
	st.global.u32 	[%rd42+-8], %r80;
	ld.shared.u32 	%r81, [%r68+-8];
	st.global.u32 	[%rd41+-8], %r81;
	ld.shared.u32 	%r82, [%r65+-4];
	st.global.u32 	[%rd42+-4], %r82;
	ld.shared.u32 	%r83, [%r68+-4];
	st.global.u32 	[%rd41+-4], %r83;
	ld.shared.u32 	%r84, [%r65];
	st.global.u32 	[%rd42], %r84;
	ld.shared.u32 	%r85, [%r68];
	st.global.u32 	[%rd41], %r85;
	ld.shared.u32 	%r86, [%r65+4];
	st.global.u32 	[%rd42+4], %r86;
	ld.shared.u32 	%r87, [%r68+4];
	st.global.u32 	[%rd41+4], %r87;
	ld.shared.u32 	%r88, [%r65+8];
	st.global.u32 	[%rd42+8], %r88;
	ld.shared.u32 	%r89, [%r68+8];
	st.global.u32 	[%rd41+8], %r89;
	ld.shared.u32 	%r90, [%r65+12];
	st.global.u32 	[%rd42+12], %r90;
	ld.shared.u32 	%r91, [%r68+12];
	st.global.u32 	[%rd41+12], %r91;
	ld.shared.u32 	%r92, [%r65+16];
	st.global.u32 	[%rd42+16], %r92;
	ld.shared.u32 	%r93, [%r68+16];
	st.global.u32 	[%rd41+16], %r93;
	ld.shared.u32 	%r94, [%r65+20];
	st.global.u32 	[%rd42+20], %r94;
	ld.shared.u32 	%r95, [%r68+20];
	st.global.u32 	[%rd41+20], %r95;
	ld.shared.u32 	%r96, [%r65+24];
	st.global.u32 	[%rd42+24], %r96;
	ld.shared.u32 	%r97, [%r68+24];
	st.global.u32 	[%rd41+24], %r97;
	ld.shared.u32 	%r98, [%r65+28];
	st.global.u32 	[%rd42+28], %r98;
	ld.shared.u32 	%r99, [%r68+28];
	st.global.u32 	[%rd41+28], %r99;
	add.s32 	%r108, %r108, 64;
	add.s64 	%rd42, %rd42, 64;
	add.s64 	%rd41, %rd41, 64;
	setp.ne.s32 	%p7, %r108, 1056;
	@%p7 bra 	$L__BB0_10;
	ret;

}


// ===== COMPILED SASS (sm_100) =====

	.target	sm_100

	.elftype	@"ET_EXEC"


//--------------------- .note.nv.tkinfo           --------------------------
	.section	.note.nv.tkinfo,"",@"SHT_NOTE"
	.sectionflags	@"SHF_NOTE_NV_TKINFO"
	.tkinfo
        /*0018*/ 	.word	0x00000002
        /*0030*/ 	.string	""
        /*0030*/ 	.string	"ptxas"
        /*0030*/ 	.string	"Cuda compilation tools, release 13.0, V13.0.88"
        /*0030*/ 	.string	"Build cuda_13.0.r13.0/compiler.36424714_0"
        /*0030*/ 	.string	"-arch sm_100 -m 64 "



//--------------------- .note.nv.cuinfo           --------------------------
	.section	.note.nv.cuinfo,"",@"SHT_NOTE"
	.sectionflags	@"SHF_NOTE_NV_CUINFO"
        /*0018*/ 	.short	0x0002
        /*001a*/ 	.short	0x0064
        /*001c*/ 	.short	0x0082
	.zero		2


//--------------------- .nv.info                  --------------------------
	.section	.nv.info,"",@"SHT_CUDA_INFO"
	.align	4


	//----- nvinfo : EIATTR_REGCOUNT
	.align		4
        /*0000*/ 	.byte	0x04, 0x2f
        /*0002*/ 	.short	(.L_1 - .L_0)
	.align		4
.L_0:
        /*0004*/ 	.word	index@(_Z14global_latencyPjiiS_S_)
        /*0008*/ 	.word	0x00000020


	//----- nvinfo : EIATTR_FRAME_SIZE
	.align		4
.L_1:
        /*000c*/ 	.byte	0x04, 0x11
        /*000e*/ 	.short	(.L_3 - .L_2)
	.align		4
.L_2:
        /*0010*/ 	.word	index@(_Z14global_latencyPjiiS_S_)
        /*0014*/ 	.word	0x00000000


	//----- nvinfo : EIATTR_MIN_STACK_SIZE
	.align		4
.L_3:
        /*0018*/ 	.byte	0x04, 0x12
        /*001a*/ 	.short	(.L_5 - .L_4)
	.align		4
.L_4:
        /*001c*/ 	.word	index@(_Z14global_latencyPjiiS_S_)
        /*0020*/ 	.word	0x00000000
.L_5:


//--------------------- .nv.compat                --------------------------
	.section	.nv.compat,"",@"SHT_CUDA_COMPAT_INFO"
	.align	4
        /*0000*/ 	.byte	0x02, 0x09, 0x00, 0x00, 0x02, 0x02, 0x01, 0x00, 0x02, 0x05, 0x05, 0x00, 0x03, 0x07, 0x01, 0x01
        /*0010*/ 	.byte	0x02, 0x03, 0x00, 0x00, 0x02, 0x06, 0x01, 0x00, 0x04, 0x0b, 0x08, 0x00, 0x09, 0x00, 0x00, 0x00
        /*0020*/ 	.byte	0x00, 0x00, 0x00, 0x00


//--------------------- .nv.info._Z14global_latencyPjiiS_S_ --------------------------
	.section	.nv.info._Z14global_latencyPjiiS_S_,"",@"SHT_CUDA_INFO"
	.sectionflags	@""
	.align	4


	//----- nvinfo : EIATTR_CUDA_API_VERSION
	.align		4
        /*0000*/ 	.byte	0x04, 0x37
        /*0002*/ 	.short	(.L_7 - .L_6)
.L_6:
        /*0004*/ 	.word	0x00000082


	//----- nvinfo : EIATTR_KPARAM_INFO
	.align		4
.L_7:
        /*0008*/ 	.byte	0x04, 0x17
        /*000a*/ 	.short	(.L_9 - .L_8)
.L_8:
        /*000c*/ 	.word	0x00000000
        /*0010*/ 	.short	0x0004
        /*0012*/ 	.short	0x0018
        /*0014*/ 	.byte	0x00, 0xf5, 0x21, 0x00


	//----- nvinfo : EIATTR_KPARAM_INFO
	.align		4
.L_9:
        /*0018*/ 	.byte	0x04, 0x17
        /*001a*/ 	.short	(.L_11 - .L_10)
.L_10:
        /*001c*/ 	.word	0x00000000
        /*0020*/ 	.short	0x0003
        /*0022*/ 	.short	0x0010
        /*0024*/ 	.byte	0x00, 0xf5, 0x21, 0x00


	//----- nvinfo : EIATTR_KPARAM_INFO
	.align		4
.L_11:
        /*0028*/ 	.byte	0x04, 0x17
        /*002a*/ 	.short	(.L_13 - .L_12)
.L_12:
        /*002c*/ 	.word	0x00000000
        /*0030*/ 	.short	0x0002
        /*0032*/ 	.short	0x000c
        /*0034*/ 	.byte	0x00, 0xf0, 0x11, 0x00


	//----- nvinfo : EIATTR_KPARAM_INFO
	.align		4
.L_13:
        /*0038*/ 	.byte	0x04, 0x17
        /*003a*/ 	.short	(.L_15 - .L_14)
.L_14:
        /*003c*/ 	.word	0x00000000
        /*0040*/ 	.short	0x0001
        /*0042*/ 	.short	0x0008
        /*0044*/ 	.byte	0x00, 0xf0, 0x11, 0x00


	//----- nvinfo : EIATTR_KPARAM_INFO
	.align		4
.L_15:
        /*0048*/ 	.byte	0x04, 0x17
        /*004a*/ 	.short	(.L_17 - .L_16)
.L_16:
        /*004c*/ 	.word	0x00000000
        /*0050*/ 	.short	0x0000
        /*0052*/ 	.short	0x0000
        /*0054*/ 	.byte	0x00, 0xf5, 0x21, 0x00


	//----- nvinfo : EIATTR_SPARSE_MMA_MASK
	.align		4
.L_17:
        /*0058*/ 	.byte	0x03, 0x50
        /*005a*/ 	.short	0x0000


	//----- nvinfo : EIATTR_MAXREG_COUNT
	.align		4
        /*005c*/ 	.byte	0x03, 0x1b
        /*005e*/ 	.short	0x00ff


	//----- nvinfo : EIATTR_MERCURY_ISA_VERSION
	.align		4
        /*0060*/ 	.byte	0x03, 0x5f
        /*0062*/ 	.short	0x0101


	//----- nvinfo : EIATTR_VRC_CTA_INIT_COUNT
	.align		4
        /*0064*/ 	.byte	0x02, 0x4a
	.zero		1
	.zero		1


	//----- nvinfo : EIATTR_EXIT_INSTR_OFFSETS
	.align		4
        /*0068*/ 	.byte	0x04, 0x1c
        /*006a*/ 	.short	(.L_19 - .L_18)


	//   ....[0]....
.L_18:
        /*006c*/ 	.word	0x00000d60


	//----- nvinfo : EIATTR_CBANK_PARAM_SIZE
	.align		4
.L_19:
        /*0070*/ 	.byte	0x03, 0x19
        /*0072*/ 	.short	0x0020


	//----- nvinfo : EIATTR_PARAM_CBANK
	.align		4
        /*0074*/ 	.byte	0x04, 0x0a
        /*0076*/ 	.short	(.L_21 - .L_20)
	.align		4
.L_20:
        /*0078*/ 	.word	index@(.nv.constant0._Z14global_latencyPjiiS_S_)
        /*007c*/ 	.short	0x0380
        /*007e*/ 	.short	0x0020


	//----- nvinfo : EIATTR_SW_WAR
	.align		4
.L_21:
        /*0080*/ 	.byte	0x04, 0x36
        /*0082*/ 	.short	(.L_23 - .L_22)
.L_22:
        /*0084*/ 	.word	0x00000008
.L_23:


//--------------------- .nv.callgraph             --------------------------
	.section	.nv.callgraph,"",@"SHT_CUDA_CALLGRAPH"
	.align	4
	.sectionentsize	8
	.align		4
        /*0000*/ 	.word	0x00000000
	.align		4
        /*0004*/ 	.word	0xffffffff
	.align		4
        /*0008*/ 	.word	0x00000000
	.align		4
        /*000c*/ 	.word	0xfffffffe
	.align		4
        /*0010*/ 	.word	0x00000000
	.align		4
        /*0014*/ 	.word	0xfffffffd
	.align		4
        /*0018*/ 	.word	0x00000000
	.align		4
        /*001c*/ 	.word	0xfffffffc


//--------------------- .text._Z14global_latencyPjiiS_S_ --------------------------
	.section	.text._Z14global_latencyPjiiS_S_,"ax",@progbits
	.align	128
        .global         _Z14global_latencyPjiiS_S_
        .type           _Z14global_latencyPjiiS_S_,@function
        .size           _Z14global_latencyPjiiS_S_,(.L_x_6 - _Z14global_latencyPjiiS_S_)
        .other          _Z14global_latencyPjiiS_S_,@"STO_CUDA_ENTRY STV_DEFAULT"
_Z14global_latencyPjiiS_S_:
.text._Z14global_latencyPjiiS_S_:
[----:B------:R-:W-:Y:S08]  /*0000*/  LDC R1, c[0x0][0x37c] ;  /* 0x0000df00ff017b82 */ /* 0x000ff00000000800 */
[----:B------:R-:W0:Y:S01]  /*0010*/  S2UR UR7, SR_CgaCtaId ;  /* 0x00000000000779c3 */ /* 0x000e220000008800 */
[----:B------:R-:W-:Y:S01]  /*0020*/  UMOV UR4, 0x400 ;  /* 0x0000040000047882 */ /* 0x000fe20000000000 */
[----:B------:R-:W-:Y:S01]  /*0030*/  IMAD.MOV.U32 R0, RZ, RZ, 0x40 ;  /* 0x00000040ff007424 */ /* 0x000fe200078e00ff */
[----:B------:R-:W-:-:S02]  /*0040*/  UIADD3 UR5, UPT, UPT, UR4, 0x400, URZ ;  /* 0x0000040004057890 */ /* 0x000fc4000fffe0ff */
[----:B0-----:R-:W-:Y:S02]  /*0050*/  ULEA UR6, UR7, UR4, 0x18 ;  /* 0x0000000407067291 */ /* 0x001fe4000f8ec0ff */
[----:B------:R-:W-:-:S12]  /*0060*/  ULEA UR5, UR7, UR5, 0x18 ;  /* 0x0000000507057291 */ /* 0x000fd8000f8ec0ff */
.L_x_0:
[----:B------:R-:W-:Y:S04]  /*0070*/  STS [R0+UR5+-0x40], RZ ;  /* 0xffffc0ff00007988 */ /* 0x000fe80008000805 */
        /* <DEDUP_REMOVED lines=31> */
[----:B------:R-:W-:Y:S04]  /*0270*/  STS [R0+UR5], RZ ;  /* 0x000000ff00007988 */ /* 0x000fe80008000805 */
[----:B------:R-:W-:Y:S04]  /*0280*/  STS [R0+UR6], RZ ;  /* 0x000000ff00007988 */ /* 0x000fe80008000806 */
[----:B------:R-:W-:Y:S04]  /*0290*/  STS [R0+UR5+0x4], RZ ;  /* 0x000004ff00007988 */ /* 0x000fe80008000805 */
        /* <DEDUP_REMOVED lines=28> */
[----:B------:R0:W-:Y:S02]  /*0460*/  STS [R0+UR6+0x3c], RZ ;  /* 0x00003cff00007988 */ /* 0x0001e40008000806 */
[----:B0-----:R-:W-:-:S05]  /*0470*/  VIADD R0, R0, 0x80 ;  /* 0x0000008000007836 */ /* 0x001fca0000000000 */
[----:B------:R-:W-:-:S13]  /*0480*/  ISETP.NE.AND P0, PT, R0, 0x2c0, PT ;  /* 0x000002c00000780c */ /* 0x000fda0003f05270 */
[----:B------:R-:W-:Y:S05]  /*0490*/  @P0 BRA `(.L_x_0) ;  /* 0xfffffff800f40947 */ /* 0x000fea000383ffff */
[----:B------:R-:W0:Y:S01]  /*04a0*/  LDCU UR4, c[0x0][0x38c] ;  /* 0x00007180ff0477ac */ /* 0x000e220008000800 */
[----:B------:R-:W-:Y:S01]  /*04b0*/  HFMA2 R7, -RZ, RZ, 0, 0 ;  /* 0x00000000ff077431 */ /* 0x000fe200000001ff */
[----:B------:R-:W1:Y:S01]  /*04c0*/  LDCU.64 UR16, c[0x0][0x358] ;  /* 0x00006b00ff1077ac */ /* 0x000e620008000a00 */
[----:B0-----:R-:W-:-:S09]  /*04d0*/  UISETP.GE.AND UP0, UPT, UR4, 0x1, UPT ;  /* 0x000000010400788c */ /* 0x001fd2000bf06270 */
[----:B-1----:R-:W-:Y:S05]  /*04e0*/  BRA.U !UP0, `(.L_x_1) ;  /* 0x00000005080c7547 */ /* 0x002fea000b800000 */
[----:B------:R-:W-:Y:S01]  /*04f0*/  USHF.L.U32 UR4, UR4, 0x8, URZ ;  /* 0x0000000804047899 */ /* 0x000fe200080006ff */
[----:B------:R-:W-:-:S03]  /*0500*/  CS2R R2, SRZ ;  /* 0x0000000000027805 */ /* 0x000fc6000001ff00 */
[----:B------:R-:W-:-:S04]  /*0510*/  UISETP.LT.AND UP0, UPT, UR4, 0x1, UPT ;  /* 0x000000010400788c */ /* 0x000fc8000bf01270 */
[----:B------:R-:W-:Y:S02]  /*0520*/  USEL UR7, UR4, 0x1, !UP0 ;  /* 0x0000000104077887 */ /* 0x000fe4000c000000 */
[----:B------:R-:W-:-:S03]  /*0530*/  UISETP.GE.AND UP0, UPT, UR4, 0x4, UPT ;  /* 0x000000040400788c */ /* 0x000fc6000bf06270 */
[----:B------:R-:W-:-:S06]  /*0540*/  UMOV UR4, URZ ;  /* 0x000000ff00047c82 */ /* 0x000fcc0008000000 */
[----:B------:R-:W-:Y:S05]  /*0550*/  BRA.U !UP0, `(.L_x_2) ;  /* 0x0000000108b47547 */ /* 0x000fea000b800000 */
[----:B------:R-:W0:Y:S01]  /*0560*/  LDC.64 R2, c[0x0][0x380] ;  /* 0x0000e000ff027b82 */ /* 0x000e220000000a00 */
[----:B------:R-:W-:Y:S01]  /*0570*/  ULOP3.LUT UR4, UR7, 0x7fffff00, URZ, 0xc0, !UPT ;  /* 0x7fffff0007047892 */ /* 0x000fe2000f8ec0ff */
[----:B------:R-:W-:Y:S01]  /*0580*/  IMAD.MOV.U32 R7, RZ, RZ, RZ ;  /* 0x000000ffff077224 */ /* 0x000fe200078e00ff */
[----:B------:R-:W-:Y:S02]  /*0590*/  UIADD3 UR8, UPT, UPT, UR5, 0x8, URZ ;  /* 0x0000000805087890 */ /* 0x000fe4000fffe0ff */
[----:B------:R-:W-:Y:S02]  /*05a0*/  UIADD3 UR9, UPT, UPT, UR6, 0x8, URZ ;  /* 0x0000000806097890 */ /* 0x000fe4000fffe0ff */
[----:B------:R-:W-:-:S12]  /*05b0*/  UIADD3 UR10, UPT, UPT, -UR4, URZ, URZ ;  /* 0x000000ff040a7290 */ /* 0x000fd8000fffe1ff */
.L_x_3:
[----:B------:R-:W1:Y:S01]  /*05c0*/  S2UR UR11, SR_CLOCKLO ;  /* 0x00000000000b79c3 */ /* 0x000e620000005000 */
[----:B------:R-:W-:Y:S01]  /*05d0*/  NOP ;  /* 0x0000000000007918 */ /* 0x000fe20000000000 */
[----:B0-----:R-:W-:-:S06]  /*05e0*/  IMAD.WIDE.U32 R4, R7, 0x4, R2 ;  /* 0x0000000407047825 */ /* 0x001fcc00078e0002 */
[----:B------:R-:W2:Y:S04]  /*05f0*/  LDG.E R5, desc[UR16][R4.64] ;  /* 0x0000001004057981 */ /* 0x000ea8000c1e1900 */
[----:B--2---:R0:W-:Y:S01]  /*0600*/  STS [UR8+-0x8], R5 ;  /* 0xfffff805ff007988 */ /* 0x0041e20008000808 */
[----:B---3--:R-:W-:-:S05]  /*0610*/  CS2R.32 R0, SR_CLOCKLO ;  /* 0x0000000000007805 */ /* 0x008fca0000005000 */
[----:B-1----:R-:W-:-:S05]  /*0620*/  VIADD R0, R0, -UR11 ;  /* 0x8000000b00007c36 */ /* 0x002fca0008000000 */
[----:B------:R1:W-:Y:S01]  /*0630*/  STS [UR9+-0x8], R0 ;  /* 0xfffff800ff007988 */ /* 0x0003e20008000809 */
[----:B------:R-:W2:Y:S01]  /*0640*/  S2UR UR11, SR_CLOCKLO ;  /* 0x00000000000b79c3 */ /* 0x000ea20000005000 */
[----:B------:R-:W-:Y:S01]  /*0650*/  NOP ;  /* 0x0000000000007918 */ /* 0x000fe20000000000 */
[----:B0-----:R-:W-:-:S06]  /*0660*/  IMAD.WIDE.U32 R4, R5, 0x4, R2 ;  /* 0x0000000405047825 */ /* 0x001fcc00078e0002 */
[----:B------:R-:W3:Y:S04]  /*0670*/  LDG.E R5, desc[UR16][R4.64] ;  /* 0x0000001004057981 */ /* 0x000ee8000c1e1900 */
[----:B---3--:R0:W-:Y:S01]  /*0680*/  STS [UR8+-0x4], R5 ;  /* 0xfffffc05ff007988 */ /* 0x0081e20008000808 */
[----:B-1----:R-:W-:-:S04]  /*0690*/  CS2R.32 R0, SR_CLOCKLO ;  /* 0x0000000000007805 */ /* 0x002fc80000005000 */
[----:B--2---:R-:W-:-:S05]  /*06a0*/  IADD3 R0, PT, PT, R0, -UR11, RZ ;  /* 0x8000000b00007c10 */ /* 0x004fca000fffe0ff */
[----:B------:R1:W-:Y:S01]  /*06b0*/  STS [UR9+-0x4], R0 ;  /* 0xfffffc00ff007988 */ /* 0x0003e20008000809 */
[----:B------:R-:W2:Y:S01]  /*06c0*/  S2UR UR11, SR_CLOCKLO ;  /* 0x00000000000b79c3 */ /* 0x000ea20000005000 */
[----:B------:R-:W-:Y:S01]  /*06d0*/  NOP ;  /* 0x0000000000007918 */ /* 0x000fe20000000000 */
[----:B0-----:R-:W-:-:S06]  /*06e0*/  IMAD.WIDE.U32 R4, R5, 0x4, R2 ;  /* 0x0000000405047825 */ /* 0x001fcc00078e0002 */
[----:B------:R-:W3:Y:S04]  /*06f0*/  LDG.E R5, desc[UR16][R4.64] ;  /* 0x0000001004057981 */ /* 0x000ee8000c1e1900 */
[----:B---3--:R0:W-:Y:S01]  /*0700*/  STS [UR8], R5 ;  /* 0x00000005ff007988 */ /* 0x0081e20008000808 */
[----:B-1----:R-:W-:-:S05]  /*0710*/  CS2R.32 R0, SR_CLOCKLO ;  /* 0x0000000000007805 */ /* 0x002fca0000005000 */
[----:B--2---:R-:W-:-:S05]  /*0720*/  VIADD R0, R0, -UR11 ;  /* 0x8000000b00007c36 */ /* 0x004fca0008000000 */
[----:B------:R1:W-:Y:S01]  /*0730*/  STS [UR9], R0 ;  /* 0x00000000ff007988 */ /* 0x0003e20008000809 */
[----:B------:R-:W2:Y:S01]  /*0740*/  S2UR UR11, SR_CLOCKLO ;  /* 0x00000000000b79c3 */ /* 0x000ea20000005000 */
[----:B------:R-:W-:Y:S01]  /*0750*/  NOP ;  /* 0x0000000000007918 */ /* 0x000fe20000000000 */
[----:B0-----:R-:W-:-:S05]  /*0760*/  IMAD.WIDE.U32 R4, R5, 0x4, R2 ;  /* 0x0000000405047825 */ /* 0x001fca00078e0002 */
[----:B------:R-:W3:Y:S04]  /*0770*/  LDG.E R7, desc[UR16][R4.64] ;  /* 0x0000001004077981 */ /* 0x000ee8000c1e1900 */
[----:B---3--:R3:W-:Y:S01]  /*0780*/  STS [UR8+0x4], R7 ;  /* 0x00000407ff007988 */ /* 0x0087e20008000808 */
[----:B-1----:R-:W-:Y:S01]  /*0790*/  CS2R.32 R0, SR_CLOCKLO ;  /* 0x0000000000007805 */ /* 0x002fe20000005000 */
[----:B------:R-:W-:-:S04]  /*07a0*/  UIADD3 UR10, UPT, UPT, UR10, 0x4, URZ ;  /* 0x000000040a0a7890 */ /* 0x000fc8000fffe0ff */
[----:B--2---:R-:W-:Y:S01]  /*07b0*/  VIADD R0, R0, -UR11 ;  /* 0x8000000b00007c36 */ /* 0x004fe20008000000 */
[----:B------:R-:W-:Y:S02]  /*07c0*/  UIADD3 UR8, UPT, UPT, UR8, 0x10, URZ ;  /* 0x0000001008087890 */ /* 0x000fe4000fffe0ff */
[----:B------:R-:W-:Y:S02]  /*07d0*/  UISETP.NE.AND UP0, UPT, UR10, URZ, UPT ;  /* 0x000000ff0a00728c */ /* 0x000fe4000bf05270 */
[----:B------:R3:W-:Y:S01]  /*07e0*/  STS [UR9+0x4], R0 ;  /* 0x00000400ff007988 */ /* 0x0007e20008000809 */
[----:B------:R-:W-:-:S06]  /*07f0*/  UIADD3 UR9, UPT, UPT, UR9, 0x10, URZ ;  /* 0x0000001009097890 */ /* 0x000fcc000fffe0ff */
[----:B------:R-:W-:Y:S06]  /*0800*/  BRA.U UP0, `(.L_x_3) ;  /* 0xfffffffd006c7547 */ /* 0x000fec000b83ffff */
[----:B------:R-:W-:Y:S01]  /*0810*/  MOV R2, R7 ;  /* 0x0000000700027202 */ /* 0x000fe20000000f00 */
[----:B------:R-:W-:-:S07]  /*0820*/  IMAD.MOV.U32 R3, RZ, RZ, RZ ;  /* 0x000000ffff037224 */ /* 0x000fce00078e00ff */
.L_x_2:
[----:B------:R-:W-:-:S04]  /*0830*/  ULOP3.LUT UR7, UR7, 0x1, URZ, 0xc0, !UPT ;  /* 0x0000000107077892 */ /* 0x000fc8000f8ec0ff */
[----:B------:R-:W-:-:S09]  /*0840*/  UISETP.NE.U32.AND UP0, UPT, UR7, 0x1, UPT ;  /* 0x000000010700788c */ /* 0x000fd2000bf05070 */
[----:B------:R-:W-:Y:S05]  /*0850*/  BRA.U UP0, `(.L_x_1) ;  /* 0x0000000100307547 */ /* 0x000fea000b800000 */
[----:B------:R-:W0:Y:S01]  /*0860*/  S2UR UR8, SR_CLOCKLO ;  /* 0x00000000000879c3 */ /* 0x000e220000005000 */
[----:B------:R-:W-:-:S07]  /*0870*/  NOP ;  /* 0x0000000000007918 */ /* 0x000fce0000000000 */
[----:B------:R-:W1:Y:S02]  /*0880*/  LDC.64 R4, c[0x0][0x380] ;  /* 0x0000e000ff047b82 */ /* 0x000e640000000a00 */
[----:B-1----:R-:W-:-:S04]  /*0890*/  LEA R4, P0, R2, R4, 0x2 ;  /* 0x0000000402047211 */ /* 0x002fc800078010ff */
[----:B------:R-:W-:-:S05]  /*08a0*/  LEA.HI.X R5, R2, R5, R3, 0x2, P0 ;  /* 0x0000000502057211 */ /* 0x000fca00000f1403 */
[----:B---3--:R-:W2:Y:S01]  /*08b0*/  LDG.E R7, desc[UR16][R4.64] ;  /* 0x0000001004077981 */ /* 0x008ea2000c1e1900 */
[----:B------:R-:W-:-:S09]  /*08c0*/  ULEA UR7, UR4, UR5, 0x2 ;  /* 0x0000000504077291 */ /* 0x000fd2000f8e10ff */
[----:B--2---:R1:W-:Y:S01]  /*08d0*/  STS [UR7], R7 ;  /* 0x00000007ff007988 */ /* 0x0043e20008000807 */
[----:B------:R-:W-:Y:S01]  /*08e0*/  CS2R.32 R0, SR_CLOCKLO ;  /* 0x0000000000007805 */ /* 0x000fe20000005000 */
[----:B------:R-:W-:-:S03]  /*08f0*/  ULEA UR4, UR4, UR6, 0x2 ;  /* 0x0000000604047291 */ /* 0x000fc6000f8e10ff */
[----:B0-----:R-:W-:-:S06]  /*0900*/  IADD3 R0, PT, PT, R0, -UR8, RZ ;  /* 0x8000000800007c10 */ /* 0x001fcc000fffe0ff */
[----:B------:R1:W-:Y:S03]  /*0910*/  STS [UR4], R0 ;  /* 0x00000000ff007988 */ /* 0x0003e60008000804 */
.L_x_1:
[----:B------:R-:W0:Y:S01]  /*0920*/  LDC R3, c[0x0][0x388] ;  /* 0x0000e200ff037b82 */ /* 0x000e220000000800 */
[----:B------:R-:W2:Y:S07]  /*0930*/  LDCU.128 UR12, c[0x0][0x390] ;  /* 0x00007200ff0c77ac */ /* 0x000eae0008000c00 */
[----:B------:R-:W0:Y:S02]  /*0940*/  LDC.64 R4, c[0x0][0x380] ;  /* 0x0000e000ff047b82 */ /* 0x000e240000000a00 */
[----:B0-----:R-:W-:-:S04]  /*0950*/  IMAD.WIDE R2, R3, 0x4, R4 ;  /* 0x0000000403027825 */ /* 0x001fc800078e0204 */
[----:B------:R-:W-:Y:S01]  /*0960*/  IMAD.WIDE.U32 R4, R7, 0x4, R4 ;  /* 0x0000000407047825 */ /* 0x000fe200078e0004 */
[----:B------:R0:W-:Y:S05]  /*0970*/  STG.E desc[UR16][R2.64], R7 ;  /* 0x0000000702007986 */ /* 0x0001ea000c101910 */
[----:B------:R-:W4:Y:S01]  /*0980*/  LDG.E R5, desc[UR16][R4.64] ;  /* 0x0000001004057981 */ /* 0x000f22000c1e1900 */
[----:B--2---:R-:W-:Y:S01]  /*0990*/  UIADD3 UR8, UP0, UPT, UR14, 0x20, URZ ;  /* 0x000000200e087890 */ /* 0x004fe2000ff1e0ff */
[----:B-1-3--:R-:W-:Y:S01]  /*09a0*/  IMAD.MOV.U32 R0, RZ, RZ, 0x20 ;  /* 0x00000020ff007424 */ /* 0x00afe200078e00ff */
[----:B------:R-:W-:Y:S02]  /*09b0*/  UIADD3 UR4, UP1, UPT, UR12, 0x20, URZ ;  /* 0x000000200c047890 */ /* 0x000fe4000ff3e0ff */
[----:B------:R-:W-:-:S02]  /*09c0*/  UIADD3.X UR9, UPT, UPT, URZ, UR15, URZ, UP0, !UPT ;  /* 0x0000000fff097290 */ /* 0x000fc400087fe4ff */
[----:B------:R-:W-:Y:S01]  /*09d0*/  UIADD3.X UR7, UPT, UPT, URZ, UR13, URZ, UP1, !UPT ;  /* 0x0000000dff077290 */ /* 0x000fe20008ffe4ff */
[----:B------:R-:W-:Y:S01]  /*09e0*/  MOV R14, UR8 ;  /* 0x00000008000e7c02 */ /* 0x000fe20008000f00 */
[----:B------:R-:W-:Y:S02]  /*09f0*/  IMAD.U32 R12, RZ, RZ, UR4 ;  /* 0x00000004ff0c7e24 */ /* 0x000fe4000f8e00ff */
[----:B------:R-:W-:Y:S02]  /*0a00*/  MOV R15, UR9 ;  /* 0x00000009000f7c02 */ /* 0x000fe40008000f00 */
[----:B------:R-:W-:Y:S01]  /*0a10*/  IMAD.U32 R13, RZ, RZ, UR7 ;  /* 0x00000007ff0d7e24 */ /* 0x000fe2000f8e00ff */
[----:B----4-:R0:W-:Y:S06]  /*0a20*/  STG.E desc[UR16][R2.64+0x4], R5 ;  /* 0x0000040502007986 */ /* 0x0101ec000c101910 */
.L_x_4:
[----:B---3--:R-:W1:Y:S01]  /*0a30*/  LDS.128 R20, [R0+UR5+-0x20] ;  /* 0xffffe00500147984 */ /* 0x008e620008000c00 */
[----:B------:R-:W-:Y:S01]  /*0a40*/  MOV R28, R14 ;  /* 0x0000000e001c7202 */ /* 0x000fe20000000f00 */
[----:B------:R-:W-:Y:S01]  /*0a50*/  IMAD.MOV.U32 R29, RZ, RZ, R15 ;  /* 0x000000ffff1d7224 */ /* 0x000fe200078e000f */
[----:B0-----:R-:W-:Y:S01]  /*0a60*/  MOV R2, R12 ;  /* 0x0000000c00027202 */ /* 0x001fe20000000f00 */
[----:B------:R-:W0:Y:S01]  /*0a70*/  LDS.128 R24, [R0+UR6+-0x20] ;  /* 0xffffe00600187984 */ /* 0x000e220008000c00 */
[----:B------:R-:W-:-:S03]  /*0a80*/  IMAD.MOV.U32 R3, RZ, RZ, R13 ;  /* 0x000000ffff037224 */ /* 0x000fc600078e000d */
[----:B------:R-:W2:Y:S04]  /*0a90*/  LDS.128 R4, [R0+UR5+-0x10] ;  /* 0xfffff00500047984 */ /* 0x000ea80008000c00 */
[----:B------:R-:W3:Y:S04]  /*0aa0*/  LDS.128 R8, [R0+UR6+-0x10] ;  /* 0xfffff00600087984 */ /* 0x000ee80008000c00 */
[----:B------:R-:W4:Y:S04]  /*0ab0*/  LDS.128 R16, [R0+UR5] ;  /* 0x0000000500107984 */ /* 0x000f280008000c00 */
[----:B------:R-:W5:Y:S04]  /*0ac0*/  LDS.128 R12, [R0+UR6] ;  /* 0x00000006000c7984 */ /* 0x000f680008000c00 */
[----:B-1----:R-:W-:Y:S04]  /*0ad0*/  STG.E desc[UR16][R28.64+-0x20], R20 ;  /* 0xffffe0141c007986 */ /* 0x002fe8000c101910 */
[----:B0-----:R-:W-:Y:S04]  /*0ae0*/  STG.E desc[UR16][R2.64+-0x20], R24 ;  /* 0xffffe01802007986 */ /* 0x001fe8000c101910 */
[----:B------:R-:W-:Y:S04]  /*0af0*/  STG.E desc[UR16][R28.64+-0x1c], R21 ;  /* 0xffffe4151c007986 */ /* 0x000fe8000c101910 */
[----:B------:R-:W-:Y:S04]  /*0b00*/  STG.E desc[UR16][R2.64+-0x1c], R25 ;  /* 0xffffe41902007986 */ /* 0x000fe8000c101910 */
[----:B------:R-:W-:Y:S04]  /*0b10*/  STG.E desc[UR16][R28.64+-0x18], R22 ;  /* 0xffffe8161c007986 */ /* 0x000fe8000c101910 */
[----:B------:R-:W-:Y:S04]  /*0b20*/  STG.E desc[UR16][R2.64+-0x18], R26 ;  /* 0xffffe81a02007986 */ /* 0x000fe8000c101910 */
[----:B------:R-:W-:Y:S04]  /*0b30*/  STG.E desc[UR16][R28.64+-0x14], R23 ;  /* 0xffffec171c007986 */ /* 0x000fe8000c101910 */
[----:B------:R-:W-:Y:S04]  /*0b40*/  STG.E desc[UR16][R2.64+-0x14], R27 ;  /* 0xffffec1b02007986 */ /* 0x000fe8000c101910 */
[----:B------:R-:W0:Y:S04]  /*0b50*/  LDS.128 R20, [R0+UR5+0x10] ;  /* 0x0000100500147984 */ /* 0x000e280008000c00 */
[----:B------:R1:W0:Y:S04]  /*0b60*/  LDS.128 R24, [R0+UR6+0x10] ;  /* 0x0000100600187984 */ /* 0x0002280008000c00 */
[----:B--2---:R-:W-:Y:S04]  /*0b70*/  STG.E desc[UR16][R28.64+-0x10], R4 ;  /* 0xfffff0041c007986 */ /* 0x004fe8000c101910 */
[----:B---3--:R-:W-:Y:S01]  /*0b80*/  STG.E desc[UR16][R2.64+-0x10], R8 ;  /* 0xfffff00802007986 */ /* 0x008fe2000c101910 */
[----:B-1----:R-:W-:-:S03]  /*0b90*/  IADD3 R0, PT, PT, R0, 0x40, RZ ;  /* 0x0000004000007810 */ /* 0x002fc60007ffe0ff */
[----:B------:R-:W-:Y:S01]  /*0ba0*/  STG.E desc[UR16][R28.64+-0xc], R5 ;  /* 0xfffff4051c007986 */ /* 0x000fe2000c101910 */
[----:B------:R-:W-:-:S03]  /*0bb0*/  ISETP.NE.AND P0, PT, R0, 0x420, PT ;  /* 0x000004200000780c */ /* 0x000fc60003f05270 */
[----:B------:R-:W-:Y:S04]  /*0bc0*/  STG.E desc[UR16][R2.64+-0xc], R9 ;  /* 0xfffff40902007986 */ /* 0x000fe8000c101910 */
[----:B------:R-:W-:Y:S04]  /*0bd0*/  STG.E desc[UR16][R28.64+-0x8], R6 ;  /* 0xfffff8061c007986 */ /* 0x000fe8000c101910 */
[----:B------:R-:W-:Y:S04]  /*0be0*/  STG.E desc[UR16][R2.64+-0x8], R10 ;  /* 0xfffff80a02007986 */ /* 0x000fe8000c101910 */
[----:B------:R-:W-:Y:S04]  /*0bf0*/  STG.E desc[UR16][R28.64+-0x4], R7 ;  /* 0xfffffc071c007986 */ /* 0x000fe8000c101910 */
[----:B------:R-:W-:Y:S04]  /*0c00*/  STG.E desc[UR16][R2.64+-0x4], R11 ;  /* 0xfffffc0b02007986 */ /* 0x000fe8000c101910 */
[----:B----4-:R-:W-:Y:S04]  /*0c10*/  STG.E desc[UR16][R28.64], R16 ;  /* 0x000000101c007986 */ /* 0x010fe8000c101910 */
[----:B-----5:R1:W-:Y:S04]  /*0c20*/  STG.E desc[UR16][R2.64], R12 ;  /* 0x0000000c02007986 */ /* 0x0203e8000c101910 */
[----:B------:R-:W-:Y:S04]  /*0c30*/  STG.E desc[UR16][R28.64+0x4], R17 ;  /* 0x000004111c007986 */ /* 0x000fe8000c101910 */
[----:B------:R2:W-:Y:S04]  /*0c40*/  STG.E desc[UR16][R2.64+0x4], R13 ;  /* 0x0000040d02007986 */ /* 0x0005e8000c101910 */
[----:B------:R-:W-:Y:S01]  /*0c50*/  STG.E desc[UR16][R28.64+0x8], R18 ;  /* 0x000008121c007986 */ /* 0x000fe2000c101910 */
[----:B-1----:R-:W-:-:S03]  /*0c60*/  IADD3 R12, P2, PT, R2, 0x40, RZ ;  /* 0x00000040020c7810 */ /* 0x002fc60007f5e0ff */
[----:B------:R1:W-:Y:S04]  /*0c70*/  STG.E desc[UR16][R2.64+0x8], R14 ;  /* 0x0000080e02007986 */ /* 0x0003e8000c101910 */
[----:B------:R-:W-:Y:S01]  /*0c80*/  STG.E desc[UR16][R28.64+0xc], R19 ;  /* 0x00000c131c007986 */ /* 0x000fe2000c101910 */
[----:B--2---:R-:W-:-:S03]  /*0c90*/  IADD3.X R13, PT, PT, RZ, R3, RZ, P2, !PT ;  /* 0x00000003ff0d7210 */ /* 0x004fc600017fe4ff */
[----:B------:R2:W-:Y:S04]  /*0ca0*/  STG.E desc[UR16][R2.64+0xc], R15 ;  /* 0x00000c0f02007986 */ /* 0x0005e8000c101910 */
[----:B0-----:R3:W-:Y:S01]  /*0cb0*/  STG.E desc[UR16][R28.64+0x10], R20 ;  /* 0x000010141c007986 */ /* 0x0017e2000c101910 */
[----:B-1----:R-:W-:-:S03]  /*0cc0*/  IADD3 R14, P1, PT, R28, 0x40, RZ ;  /* 0x000000401c0e7810 */ /* 0x002fc60007f3e0ff */
[----:B------:R3:W-:Y:S04]  /*0cd0*/  STG.E desc[UR16][R2.64+0x10], R24 ;  /* 0x0000101802007986 */ /* 0x0007e8000c101910 */
[----:B------:R3:W-:Y:S01]  /*0ce0*/  STG.E desc[UR16][R28.64+0x14], R21 ;  /* 0x000014151c007986 */ /* 0x0007e2000c101910 */
[----:B--2---:R-:W-:-:S03]  /*0cf0*/  IMAD.X R15, RZ, RZ, R29, P1 ;  /* 0x000000ffff0f7224 */ /* 0x004fc600008e061d */
[----:B------:R3:W-:Y:S04]  /*0d00*/  STG.E desc[UR16][R2.64+0x14], R25 ;  /* 0x0000141902007986 */ /* 0x0007e8000c101910 */
[----:B------:R3:W-:Y:S04]  /*0d10*/  STG.E desc[UR16][R28.64+0x18], R22 ;  /* 0x000018161c007986 */ /* 0x0007e8000c101910 */
[----:B------:R3:W-:Y:S04]  /*0d20*/  STG.E desc[UR16][R2.64+0x18], R26 ;  /* 0x0000181a02007986 */ /* 0x0007e8000c101910 */
[----:B------:R3:W-:Y:S04]  /*0d30*/  STG.E desc[UR16][R28.64+0x1c], R23 ;  /* 0x00001c171c007986 */ /* 0x0007e8000c101910 */
[----:B------:R3:W-:Y:S01]  /*0d40*/  STG.E desc[UR16][R2.64+0x1c], R27 ;  /* 0x00001c1b02007986 */ /* 0x0007e2000c101910 */
[----:B------:R-:W-:Y:S05]  /*0d50*/  @P0 BRA `(.L_x_4) ;  /* 0xfffffffc00340947 */ /* 0x000fea000383ffff */
[----:B------:R-:W-:Y:S05]  /*0d60*/  EXIT ;  /* 0x000000000000794d */ /* 0x000fea0003800000 */
.L_x_5:
[----:B------:R-:W-:-:S00]  /*0d70*/  BRA `(.L_x_5) ;  /* 0xfffffffc00fc7947 */ /* 0x000fc0000383ffff */
[----:B------:R-:W-:-:S00]  /*0d80*/  NOP ;  /* 0x0000000000007918 */ /* 0x000fc00000000000 */
[----:B------:R-:W-:-:S00]  /*0d90*/  NOP ;  /* 0x0000000000007918 */ /* 0x000fc00000000000 */
[----:B------:R-:W-:-:S00]  /*0da0*/  NOP ;  /* 0x0000000000007918 */ /* 0x000fc00000000000 */
[----:B------:R-:W-:-:S00]  /*0db0*/  NOP ;  /* 0x0000000000007918 */ /* 0x000fc00000000000 */
[----:B------:R-:W-:-:S00]  /*0dc0*/  NOP ;  /* 0x0000000000007918 */ /* 0x000fc00000000000 */
[----:B------:R-:W-:-:S00]  /*0dd0*/  NOP ;  /* 0x0000000000007918 */ /* 0x000fc00000000000 */
[----:B------:R-:W-:-:S00]  /*0de0*/  NOP ;  /* 0x0000000000007918 */ /* 0x000fc00000000000 */
[----:B------:R-:W-:-:S00]  /*0df0*/  NOP ;  /* 0x0000000000007918 */ /* 0x000fc00000000000 */
.L_x_6:


//--------------------- .nv.shared._Z14global_latencyPjiiS_S_ --------------------------
	.section	.nv.shared._Z14global_latencyPjiiS_S_,"aw",@nobits
	.sectionflags	@""
	.align	4
.nv.shared._Z14global_latencyPjiiS_S_:
	.zero		3072


//--------------------- .nv.shared.reserved.0     --------------------------
	.section	.nv.shared.reserved.0,"aw",@nobits
	.weak		__nv_reservedSMEM_offset_0_alias
	.size		__nv_reservedSMEM_offset_0_alias, 0, 64
	.other		__nv_reservedSMEM_offset_0_alias,@"STO_CUDA_RESERVED_SHARED STV_DEFAULT"
__nv_reservedSMEM_offset_0_alias:
	.zero		0
	.zero		64


//--------------------- .nv.constant0._Z14global_latencyPjiiS_S_ --------------------------
	.section	.nv.constant0._Z14global_latencyPjiiS_S_,"a",@progbits
	.sectionflags	@""
	.align	4
.nv.constant0._Z14global_latencyPjiiS_S_:
	.zero		928


//--------------------- SYMBOLS --------------------------

	.type		.nv.reservedSmem.offset0,@object
	.size		.nv.reservedSmem.offset0,0x4
	.type		.nv.reservedSmem.cap,@object
	.size		.nv.reservedSmem.cap,0x4
